//
// Generated by NVIDIA NVVM Compiler
//
// Compiler Build ID: CL-36424714
// Cuda compilation tools, release 13.0, V13.0.88
// Based on NVVM 20.0.0
//

.version 9.0
.target sm_100
.address_size 64

	// .globl	_Z18interleaved_reducePiS_
// _ZZ18interleaved_reducePiS_E8shareMem has been demoted
// _ZZ17contiguous_reducePiS_E8shareMem has been demoted

.visible .entry _Z18interleaved_reducePiS_(
	.param .u64 .ptr .align 1 _Z18interleaved_reducePiS__param_0,
	.param .u64 .ptr .align 1 _Z18interleaved_reducePiS__param_1
)
{
	.reg .pred 	%p<34>;
	.reg .b32 	%r<59>;
	.reg .b64 	%rd<31>;
	// demoted variable
	.shared .align 4 .b8 _ZZ18interleaved_reducePiS_E8shareMem[8192];
	ld.param.u64 	%rd3, [_Z18interleaved_reducePiS__param_0];
	ld.param.u64 	%rd2, [_Z18interleaved_reducePiS__param_1];
	cvta.to.global.u64 	%rd4, %rd3;
	mov.u32 	%r3, %ctaid.x;
	mov.u32 	%r4, %ntid.x;
	mov.u32 	%r5, %tid.x;
	mad.lo.s32 	%r1, %r3, %r4, %r5;
	mul.wide.s32 	%rd5, %r1, 4;
	add.s64 	%rd1, %rd4, %rd5;
	ld.global.u32 	%r6, [%rd1];
	shl.b32 	%r7, %r1, 2;
	mov.u32 	%r8, _ZZ18interleaved_reducePiS_E8shareMem;
	add.s32 	%r9, %r8, %r7;
	st.shared.u32 	[%r9], %r6;
	bar.sync 	0;
	setp.eq.s32 	%p1, %r1, 0;
	setp.gt.s32 	%p2, %r1, 1023;
	add.s32 	%r2, %r9, %r7;
	or.pred  	%p3, %p1, %p2;
	@%p3 bra 	$L__BB0_2;
	add.s64 	%rd7, %rd1, %rd5;
	ld.global.u32 	%r10, [%rd7];
	ld.global.u32 	%r11, [%rd7+4];
	add.s32 	%r12, %r11, %r10;
	st.shared.u32 	[%r2], %r12;
$L__BB0_2:
	setp.eq.s32 	%p4, %r1, 0;
	bar.sync 	0;
	setp.gt.s32 	%p5, %r1, 511;
	or.pred  	%p6, %p4, %p5;
	@%p6 bra 	$L__BB0_4;
	mul.wide.s32 	%rd8, %r1, 12;
	add.s64 	%rd9, %rd1, %rd8;
	ld.global.u32 	%r13, [%rd9];
	ld.global.u32 	%r14, [%rd9+8];
	add.s32 	%r15, %r14, %r13;
	shl.b32 	%r16, %r1, 3;
	add.s32 	%r17, %r2, %r16;
	st.shared.u32 	[%r17], %r15;
$L__BB0_4:
	setp.eq.s32 	%p7, %r1, 0;
	bar.sync 	0;
	setp.gt.s32 	%p8, %r1, 255;
	or.pred  	%p9, %p7, %p8;
	@%p9 bra 	$L__BB0_6;
	mul.wide.s32 	%rd10, %r1, 28;
	add.s64 	%rd11, %rd1, %rd10;
	ld.global.u32 	%r18, [%rd11];
	ld.global.u32 	%r19, [%rd11+16];
	add.s32 	%r20, %r19, %r18;
	mad.lo.s32 	%r21, %r1, 24, %r2;
	st.shared.u32 	[%r21], %r20;
$L__BB0_6:
	setp.eq.s32 	%p10, %r1, 0;
	bar.sync 	0;
	setp.gt.s32 	%p11, %r1, 127;
	or.pred  	%p12, %p10, %p11;
	@%p12 bra 	$L__BB0_8;
	mul.wide.s32 	%rd12, %r1, 60;
	add.s64 	%rd13, %rd1, %rd12;
	ld.global.u32 	%r22, [%rd13];
	ld.global.u32 	%r23, [%rd13+32];
	add.s32 	%r24, %r23, %r22;
	mad.lo.s32 	%r25, %r1, 56, %r2;
	st.shared.u32 	[%r25], %r24;
$L__BB0_8:
	setp.eq.s32 	%p13, %r1, 0;
	bar.sync 	0;
	setp.gt.s32 	%p14, %r1, 63;
	or.pred  	%p15, %p13, %p14;
	@%p15 bra 	$L__BB0_10;
	mul.wide.s32 	%rd14, %r1, 124;
	add.s64 	%rd15, %rd1, %rd14;
	ld.global.u32 	%r26, [%rd15];
	ld.global.u32 	%r27, [%rd15+64];
	add.s32 	%r28, %r27, %r26;
	mad.lo.s32 	%r29, %r1, 120, %r2;
	st.shared.u32 	[%r29], %r28;
$L__BB0_10:
	setp.eq.s32 	%p16, %r1, 0;
	bar.sync 	0;
	setp.gt.s32 	%p17, %r1, 31;
	or.pred  	%p18, %p16, %p17;
	@%p18 bra 	$L__BB0_12;
	mul.wide.s32 	%rd16, %r1, 252;
	add.s64 	%rd17, %rd1, %rd16;
	ld.global.u32 	%r30, [%rd17];
	ld.global.u32 	%r31, [%rd17+128];
	add.s32 	%r32, %r31, %r30;
	mad.lo.s32 	%r33, %r1, 248, %r2;
	st.shared.u32 	[%r33], %r32;
$L__BB0_12:
	setp.eq.s32 	%p19, %r1, 0;
	bar.sync 	0;
	setp.gt.s32 	%p20, %r1, 15;
	or.pred  	%p21, %p19, %p20;
	@%p21 bra 	$L__BB0_14;
	mul.wide.s32 	%rd18, %r1, 508;
	add.s64 	%rd19, %rd1, %rd18;
	ld.global.u32 	%r34, [%rd19];
	ld.global.u32 	%r35, [%rd19+256];
	add.s32 	%r36, %r35, %r34;
	mad.lo.s32 	%r37, %r1, 504, %r2;
	st.shared.u32 	[%r37], %r36;
$L__BB0_14:
	setp.eq.s32 	%p22, %r1, 0;
	bar.sync 	0;
	setp.gt.s32 	%p23, %r1, 7;
	or.pred  	%p24, %p22, %p23;
	@%p24 bra 	$L__BB0_16;
	mul.wide.s32 	%rd20, %r1, 1020;
	add.s64 	%rd21, %rd1, %rd20;
	ld.global.u32 	%r38, [%rd21];
	ld.global.u32 	%r39, [%rd21+512];
	add.s32 	%r40, %r39, %r38;
	mad.lo.s32 	%r41, %r1, 1016, %r2;
	st.shared.u32 	[%r41], %r40;
$L__BB0_16:
	setp.eq.s32 	%p25, %r1, 0;
	bar.sync 	0;
	setp.gt.s32 	%p26, %r1, 3;
	or.pred  	%p27, %p25, %p26;
	@%p27 bra 	$L__BB0_18;
	mul.wide.s32 	%rd22, %r1, 2044;
	add.s64 	%rd23, %rd1, %rd22;
	ld.global.u32 	%r42, [%rd23];
	ld.global.u32 	%r43, [%rd23+1024];
	add.s32 	%r44, %r43, %r42;
	mad.lo.s32 	%r45, %r1, 2040, %r2;
	st.shared.u32 	[%r45], %r44;
$L__BB0_18:
	setp.eq.s32 	%p28, %r1, 0;
	bar.sync 	0;
	setp.gt.s32 	%p29, %r1, 1;
	or.pred  	%p30, %p28, %p29;
	@%p30 bra 	$L__BB0_20;
	mul.wide.s32 	%rd24, %r1, 4092;
	add.s64 	%rd25, %rd1, %rd24;
	ld.global.u32 	%r46, [%rd25];
	ld.global.u32 	%r47, [%rd25+2048];
	add.s32 	%r48, %r47, %r46;
	mad.lo.s32 	%r49, %r1, 4088, %r2;
	st.shared.u32 	[%r49], %r48;
$L__BB0_20:
	bar.sync 	0;
	setp.gt.s32 	%p31, %r1, -1;
	@%p31 bra 	$L__BB0_22;
	mul.wide.s32 	%rd26, %r1, 8188;
	add.s64 	%rd27, %rd1, %rd26;
	ld.global.u32 	%r50, [%rd27];
	ld.global.u32 	%r51, [%rd27+4096];
	add.s32 	%r52, %r51, %r50;
	mad.lo.s32 	%r53, %r1, 8184, %r2;
	st.shared.u32 	[%r53], %r52;
$L__BB0_22:
	setp.gt.s32 	%p32, %r1, -1;
	bar.sync 	0;
	@%p32 bra 	$L__BB0_24;
	mul.wide.s32 	%rd28, %r1, 16380;
	add.s64 	%rd29, %rd1, %rd28;
	ld.global.u32 	%r54, [%rd29];
	ld.global.u32 	%r55, [%rd29+8192];
	add.s32 	%r56, %r55, %r54;
	mad.lo.s32 	%r57, %r1, 16376, %r2;
	st.shared.u32 	[%r57], %r56;
$L__BB0_24:
	bar.sync 	0;
	setp.ne.s32 	%p33, %r1, 0;
	@%p33 bra 	$L__BB0_26;
	ld.shared.u32 	%r58, [_ZZ18interleaved_reducePiS_E8shareMem];
	cvta.to.global.u64 	%rd30, %rd2;
	st.global.u32 	[%rd30], %r58;
$L__BB0_26:
	ret;

}
	// .globl	_Z17contiguous_reducePiS_
.visible .entry _Z17contiguous_reducePiS_(
	.param .u64 .ptr .align 1 _Z17contiguous_reducePiS__param_0,
	.param .u64 .ptr .align 1 _Z17contiguous_reducePiS__param_1
)
{
	.reg .pred 	%p<13>;
	.reg .b32 	%r<43>;
	.reg .b64 	%rd<7>;
	// demoted variable
	.shared .align 4 .b8 _ZZ17contiguous_reducePiS_E8shareMem[8192];
	ld.param.u64 	%rd2, [_Z17contiguous_reducePiS__param_0];
	ld.param.u64 	%rd1, [_Z17contiguous_reducePiS__param_1];
	cvta.to.global.u64 	%rd3, %rd2;
	mov.u32 	%r3, %ctaid.x;
	mov.u32 	%r4, %ntid.x;
	mov.u32 	%r5, %tid.x;
	mad.lo.s32 	%r1, %r3, %r4, %r5;
	mul.wide.s32 	%rd4, %r1, 4;
	add.s64 	%rd5, %rd3, %rd4;
	ld.global.u32 	%r6, [%rd5];
	shl.b32 	%r7, %r1, 2;
	mov.u32 	%r8, _ZZ17contiguous_reducePiS_E8shareMem;
	add.s32 	%r2, %r8, %r7;
	st.shared.u32 	[%r2], %r6;
	bar.sync 	0;
	setp.gt.s32 	%p1, %r1, 1023;
	@%p1 bra 	$L__BB1_2;
	ld.shared.u32 	%r9, [%r2];
	ld.shared.u32 	%r10, [%r2+4096];
	add.s32 	%r11, %r10, %r9;
	st.shared.u32 	[%r2], %r11;
$L__BB1_2:
	bar.sync 	0;
	setp.gt.s32 	%p2, %r1, 511;
	@%p2 bra 	$L__BB1_4;
	ld.shared.u32 	%r12, [%r2];
	ld.shared.u32 	%r13, [%r2+2048];
	add.s32 	%r14, %r13, %r12;
	st.shared.u32 	[%r2], %r14;
$L__BB1_4:
	bar.sync 	0;
	setp.gt.s32 	%p3, %r1, 255;
	@%p3 bra 	$L__BB1_6;
	ld.shared.u32 	%r15, [%r2];
	ld.shared.u32 	%r16, [%r2+1024];
	add.s32 	%r17, %r16, %r15;
	st.shared.u32 	[%r2], %r17;
$L__BB1_6:
	bar.sync 	0;
	setp.gt.s32 	%p4, %r1, 127;
	@%p4 bra 	$L__BB1_8;
	ld.shared.u32 	%r18, [%r2];
	ld.shared.u32 	%r19, [%r2+512];
	add.s32 	%r20, %r19, %r18;
	st.shared.u32 	[%r2], %r20;
$L__BB1_8:
	bar.sync 	0;
	setp.gt.s32 	%p5, %r1, 63;
	@%p5 bra 	$L__BB1_10;
	ld.shared.u32 	%r21, [%r2];
	ld.shared.u32 	%r22, [%r2+256];
	add.s32 	%r23, %r22, %r21;
	st.shared.u32 	[%r2], %r23;
$L__BB1_10:
	bar.sync 	0;
	setp.gt.s32 	%p6, %r1, 31;
	@%p6 bra 	$L__BB1_12;
	ld.shared.u32 	%r24, [%r2];
	ld.shared.u32 	%r25, [%r2+128];
	add.s32 	%r26, %r25, %r24;
	st.shared.u32 	[%r2], %r26;
$L__BB1_12:
	bar.sync 	0;
	setp.gt.s32 	%p7, %r1, 15;
	@%p7 bra 	$L__BB1_14;
	ld.shared.u32 	%r27, [%r2];
	ld.shared.u32 	%r28, [%r2+64];
	add.s32 	%r29, %r28, %r27;
	st.shared.u32 	[%r2], %r29;
$L__BB1_14:
	bar.sync 	0;
	setp.gt.s32 	%p8, %r1, 7;
	@%p8 bra 	$L__BB1_16;
	ld.shared.u32 	%r30, [%r2];
	ld.shared.u32 	%r31, [%r2+32];
	add.s32 	%r32, %r31, %r30;
	st.shared.u32 	[%r2], %r32;
$L__BB1_16:
	bar.sync 	0;
	setp.gt.s32 	%p9, %r1, 3;
	@%p9 bra 	$L__BB1_18;
	ld.shared.u32 	%r33, [%r2];
	ld.shared.u32 	%r34, [%r2+16];
	add.s32 	%r35, %r34, %r33;
	st.shared.u32 	[%r2], %r35;
$L__BB1_18:
	bar.sync 	0;
	setp.gt.s32 	%p10, %r1, 1;
	@%p10 bra 	$L__BB1_20;
	ld.shared.u32 	%r36, [%r2];
	ld.shared.u32 	%r37, [%r2+8];
	add.s32 	%r38, %r37, %r36;
	st.shared.u32 	[%r2], %r38;
$L__BB1_20:
	bar.sync 	0;
	setp.gt.s32 	%p11, %r1, 0;
	@%p11 bra 	$L__BB1_22;
	ld.shared.u32 	%r39, [%r2];
	ld.shared.u32 	%r40, [%r2+4];
	add.s32 	%r41, %r40, %r39;
	st.shared.u32 	[%r2], %r41;
$L__BB1_22:
	bar.sync 	0;
	setp.ne.s32 	%p12, %r1, 0;
	@%p12 bra 	$L__BB1_24;
	ld.shared.u32 	%r42, [_ZZ17contiguous_reducePiS_E8shareMem];
	cvta.to.global.u64 	%rd6, %rd1;
	st.global.u32 	[%rd6], %r42;
$L__BB1_24:
	ret;

}
	// .globl	_Z11setShareMemPi
.visible .entry _Z11setShareMemPi(
	.param .u64 .ptr .align 1 _Z11setShareMemPi_param_0
)
{


	ret;

}


// ===== COMPILED SASS (sm_100) =====

	.target	sm_100

	.elftype	@"ET_EXEC"


//--------------------- .note.nv.tkinfo           --------------------------
	.section	.note.nv.tkinfo,"",@"SHT_NOTE"
	.sectionflags	@"SHF_NOTE_NV_TKINFO"
	.tkinfo
        /*0018*/ 	.word	0x00000002
        /*0030*/ 	.string	""
        /*0030*/ 	.string	"ptxas"
        /*0030*/ 	.string	"Cuda compilation tools, release 13.0, V13.0.88"
        /*0030*/ 	.string	"Build cuda_13.0.r13.0/compiler.36424714_0"
        /*0030*/ 	.string	"-arch sm_100 -m 64 "



//--------------------- .note.nv.cuinfo           --------------------------
	.section	.note.nv.cuinfo,"",@"SHT_NOTE"
	.sectionflags	@"SHF_NOTE_NV_CUINFO"
        /*0018*/ 	.short	0x0002
        /*001a*/ 	.short	0x0064
        /*001c*/ 	.short	0x0082
	.zero		2


//--------------------- .nv.info                  --------------------------
	.section	.nv.info,"",@"SHT_CUDA_INFO"
	.align	4


	//----- nvinfo : EIATTR_REGCOUNT
	.align		4
        /*0000*/ 	.byte	0x04, 0x2f
        /*0002*/ 	.short	(.L_1 - .L_0)
	.align		4
.L_0:
        /*0004*/ 	.word	index@(_Z18interleaved_reducePiS_)
        /*0008*/ 	.word	0x00000012


	//----- nvinfo : EIATTR_FRAME_SIZE
	.align		4
.L_1:
        /*000c*/ 	.byte	0x04, 0x11
        /*000e*/ 	.short	(.L_3 - .L_2)
	.align		4
.L_2:
        /*0010*/ 	.word	index@(_Z18interleaved_reducePiS_)
        /*0014*/ 	.word	0x00000000


	//----- nvinfo : EIATTR_REGCOUNT
	.align		4
.L_3:
        /*0018*/ 	.byte	0x04, 0x2f
        /*001a*/ 	.short	(.L_5 - .L_4)
	.align		4
.L_4:
        /*001c*/ 	.word	index@(_Z17contiguous_reducePiS_)
        /*0020*/ 	.word	0x0000000a


	//----- nvinfo : EIATTR_FRAME_SIZE
	.align		4
.L_5:
        /*0024*/ 	.byte	0x04, 0x11
        /*0026*/ 	.short	(.L_7 - .L_6)
	.align		4
.L_6:
        /*0028*/ 	.word	index@(_Z17contiguous_reducePiS_)
        /*002c*/ 	.word	0x00000000


	//----- nvinfo : EIATTR_REGCOUNT
	.align		4
.L_7:
        /*0030*/ 	.byte	0x04, 0x2f
        /*0032*/ 	.short	(.L_9 - .L_8)
	.align		4
.L_8:
        /*0034*/ 	.word	index@(_Z11setShareMemPi)
        /*0038*/ 	.word	0x00000004


	//----- nvinfo : EIATTR_FRAME_SIZE
	.align		4
.L_9:
        /*003c*/ 	.byte	0x04, 0x11
        /*003e*/ 	.short	(.L_11 - .L_10)
	.align		4
.L_10:
        /*0040*/ 	.word	index@(_Z11setShareMemPi)
        /*0044*/ 	.word	0x00000000


	//----- nvinfo : EIATTR_MIN_STACK_SIZE
	.align		4
.L_11:
        /*0048*/ 	.byte	0x04, 0x12
        /*004a*/ 	.short	(.L_13 - .L_12)
	.align		4
.L_12:
        /*004c*/ 	.word	index@(_Z11setShareMemPi)
        /*0050*/ 	.word	0x00000000


	//----- nvinfo : EIATTR_MIN_STACK_SIZE
	.align		4
.L_13:
        /*0054*/ 	.byte	0x04, 0x12
        /*0056*/ 	.short	(.L_15 - .L_14)
	.align		4
.L_14:
        /*0058*/ 	.word	index@(_Z17contiguous_reducePiS_)
        /*005c*/ 	.word	0x00000000


	//----- nvinfo : EIATTR_MIN_STACK_SIZE
	.align		4
.L_15:
        /*0060*/ 	.byte	0x04, 0x12
        /*0062*/ 	.short	(.L_17 - .L_16)
	.align		4
.L_16:
        /*0064*/ 	.word	index@(_Z18interleaved_reducePiS_)
        /*0068*/ 	.word	0x00000000
.L_17:


//--------------------- .nv.compat                --------------------------
	.section	.nv.compat,"",@"SHT_CUDA_COMPAT_INFO"
	.align	4
        /*0000*/ 	.byte	0x02, 0x09, 0x00, 0x00, 0x02, 0x02, 0x01, 0x00, 0x02, 0x05, 0x05, 0x00, 0x03, 0x07, 0x01, 0x01
        /*0010*/ 	.byte	0x02, 0x03, 0x00, 0x00, 0x02, 0x06, 0x01, 0x00, 0x04, 0x0b, 0x08, 0x00, 0x09, 0x00, 0x00, 0x00
        /*0020*/ 	.byte	0x00, 0x00, 0x00, 0x00


//--------------------- .nv.info._Z11setShareMemPi --------------------------
	.section	.nv.info._Z11setShareMemPi,"",@"SHT_CUDA_INFO"
	.sectionflags	@""
	.align	4


	//----- nvinfo : EIATTR_CUDA_API_VERSION
	.align		4
        /*0000*/ 	.byte	0x04, 0x37
        /*0002*/ 	.short	(.L_19 - .L_18)
.L_18:
        /*0004*/ 	.word	0x00000082


	//----- nvinfo : EIATTR_KPARAM_INFO
	.align		4
.L_19:
        /*0008*/ 	.byte	0x04, 0x17
        /*000a*/ 	.short	(.L_21 - .L_20)
.L_20:
        /*000c*/ 	.word	0x00000000
        /*0010*/ 	.short	0x0000
        /*0012*/ 	.short	0x0000
        /*0014*/ 	.byte	0x00, 0xf5, 0x21, 0x00


	//----- nvinfo : EIATTR_SPARSE_MMA_MASK
	.align		4
.L_21:
        /*0018*/ 	.byte	0x03, 0x50
        /*001a*/ 	.short	0x0000


	//----- nvinfo : EIATTR_MAXREG_COUNT
	.align		4
        /*001c*/ 	.byte	0x03, 0x1b
        /*001e*/ 	.short	0x00ff


	//----- nvinfo : EIATTR_MERCURY_ISA_VERSION
	.align		4
        /*0020*/ 	.byte	0x03, 0x5f
        /*0022*/ 	.short	0x0101


	//----- nvinfo : EIATTR_VRC_CTA_INIT_COUNT
	.align		4
        /*0024*/ 	.byte	0x02, 0x4a
	.zero		1
	.zero		1


	//----- nvinfo : EIATTR_EXIT_INSTR_OFFSETS
	.align		4
        /*0028*/ 	.byte	0x04, 0x1c
        /*002a*/ 	.short	(.L_23 - .L_22)


	//   ....[0]....
.L_22:
        /*002c*/ 	.word	0x00000010


	//----- nvinfo : EIATTR_CBANK_PARAM_SIZE
	.align		4
.L_23:
        /*0030*/ 	.byte	0x03, 0x19
        /*0032*/ 	.short	0x0008


	//----- nvinfo : EIATTR_PARAM_CBANK
	.align		4
        /*0034*/ 	.byte	0x04, 0x0a
        /*0036*/ 	.short	(.L_25 - .L_24)
	.align		4
.L_24:
        /*0038*/ 	.word	index@(.nv.constant0._Z11setShareMemPi)
        /*003c*/ 	.short	0x0380
        /*003e*/ 	.short	0x0008


	//----- nvinfo : EIATTR_SW_WAR
	.align		4
.L_25:
        /*0040*/ 	.byte	0x04, 0x36
        /*0042*/ 	.short	(.L_27 - .L_26)
.L_26:
        /*0044*/ 	.word	0x00000008
.L_27:


//--------------------- .nv.info._Z17contiguous_reducePiS_ --------------------------
	.section	.nv.info._Z17contiguous_reducePiS_,"",@"SHT_CUDA_INFO"
	.sectionflags	@""
	.align	4


	//----- nvinfo : EIATTR_CUDA_API_VERSION
	.align		4
        /*0000*/ 	.byte	0x04, 0x37
        /*0002*/ 	.short	(.L_29 - .L_28)
.L_28:
        /*0004*/ 	.word	0x00000082


	//----- nvinfo : EIATTR_KPARAM_INFO
	.align		4
.L_29:
        /*0008*/ 	.byte	0x04, 0x17
        /*000a*/ 	.short	(.L_31 - .L_30)
.L_30:
        /*000c*/ 	.word	0x00000000
        /*0010*/ 	.short	0x0001
        /*0012*/ 	.short	0x0008
        /*0014*/ 	.byte	0x00, 0xf5, 0x21, 0x00


	//----- nvinfo : EIATTR_KPARAM_INFO
	.align		4
.L_31:
        /*0018*/ 	.byte	0x04, 0x17
        /*001a*/ 	.short	(.L_33 - .L_32)
.L_32:
        /*001c*/ 	.word	0x00000000
        /*0020*/ 	.short	0x0000
        /*0022*/ 	.short	0x0000
        /*0024*/ 	.byte	0x00, 0xf5, 0x21, 0x00


	//----- nvinfo : EIATTR_SPARSE_MMA_MASK
	.align		4
.L_33:
        /*0028*/ 	.byte	0x03, 0x50
        /*002a*/ 	.short	0x0000


	//----- nvinfo : EIATTR_MAXREG_COUNT
	.align		4
        /*002c*/ 	.byte	0x03, 0x1b
        /*002e*/ 	.short	0x00ff


	//----- nvinfo : EIATTR_NUM_BARRIERS
	.align		4
        /*0030*/ 	.byte	0x02, 0x4c
        /*0032*/ 	.byte	0x01
	.zero		1


	//----- nvinfo : EIATTR_MERCURY_ISA_VERSION
	.align		4
        /*0034*/ 	.byte	0x03, 0x5f
        /*0036*/ 	.short	0x0101


	//----- nvinfo : EIATTR_VRC_CTA_INIT_COUNT
	.align		4
        /*0038*/ 	.byte	0x02, 0x4a
	.zero		1
	.zero		1


	//----- nvinfo : EIATTR_EXIT_INSTR_OFFSETS
	.align		4
        /*003c*/ 	.byte	0x04, 0x1c
        /*003e*/ 	.short	(.L_35 - .L_34)


	//   ....[0]....
.L_34:
        /*0040*/ 	.word	0x00000520


	//   ....[1]....
        /*0044*/ 	.word	0x00000560


	//----- nvinfo : EIATTR_CBANK_PARAM_SIZE
	.align		4
.L_35:
        /*0048*/ 	.byte	0x03, 0x19
        /*004a*/ 	.short	0x0010


	//----- nvinfo : EIATTR_PARAM_CBANK
	.align		4
        /*004c*/ 	.byte	0x04, 0x0a
        /*004e*/ 	.short	(.L_37 - .L_36)
	.align		4
.L_36:
        /*0050*/ 	.word	index@(.nv.constant0._Z17contiguous_reducePiS_)
        /*0054*/ 	.short	0x0380
        /*0056*/ 	.short	0x0010


	//----- nvinfo : EIATTR_SW_WAR
	.align		4
.L_37:
        /*0058*/ 	.byte	0x04, 0x36
        /*005a*/ 	.short	(.L_39 - .L_38)
.L_38:
        /*005c*/ 	.word	0x00000008
.L_39:


//--------------------- .nv.info._Z18interleaved_reducePiS_ --------------------------
	.section	.nv.info._Z18interleaved_reducePiS_,"",@"SHT_CUDA_INFO"
	.sectionflags	@""
	.align	4


	//----- nvinfo : EIATTR_CUDA_API_VERSION
	.align		4
        /*0000*/ 	.byte	0x04, 0x37
        /*0002*/ 	.short	(.L_41 - .L_40)
.L_40:
        /*0004*/ 	.word	0x00000082


	//----- nvinfo : EIATTR_KPARAM_INFO
	.align		4
.L_41:
        /*0008*/ 	.byte	0x04, 0x17
        /*000a*/ 	.short	(.L_43 - .L_42)
.L_42:
        /*000c*/ 	.word	0x00000000
        /*0010*/ 	.short	0x0001
        /*0012*/ 	.short	0x0008
        /*0014*/ 	.byte	0x00, 0xf5, 0x21, 0x00


	//----- nvinfo : EIATTR_KPARAM_INFO
	.align		4
.L_43:
        /*0018*/ 	.byte	0x04, 0x17
        /*001a*/ 	.short	(.L_45 - .L_44)
.L_44:
        /*001c*/ 	.word	0x00000000
        /*0020*/ 	.short	0x0000
        /*0022*/ 	.short	0x0000
        /*0024*/ 	.byte	0x00, 0xf5, 0x21, 0x00


	//----- nvinfo : EIATTR_SPARSE_MMA_MASK
	.align		4
.L_45:
        /*0028*/ 	.byte	0x03, 0x50
        /*002a*/ 	.short	0x0000


	//----- nvinfo : EIATTR_MAXREG_COUNT
	.align		4
        /*002c*/ 	.byte	0x03, 0x1b
        /*002e*/ 	.short	0x00ff


	//----- nvinfo : EIATTR_NUM_BARRIERS
	.align		4
        /*0030*/ 	.byte	0x02, 0x4c
        /*0032*/ 	.byte	0x01
	.zero		1


	//----- nvinfo : EIATTR_MERCURY_ISA_VERSION
	.align		4
        /*0034*/ 	.byte	0x03, 0x5f
        /*0036*/ 	.short	0x0101


	//----- nvinfo : EIATTR_VRC_CTA_INIT_COUNT
	.align		4
        /*0038*/ 	.byte	0x02, 0x4a
	.zero		1
	.zero		1


	//----- nvinfo : EIATTR_EXIT_INSTR_OFFSETS
	.align		4
        /*003c*/ 	.byte	0x04, 0x1c
        /*003e*/ 	.short	(.L_47 - .L_46)


	//   ....[0]....
.L_46:
        /*0040*/ 	.word	0x000007f0


	//   ....[1]....
        /*0044*/ 	.word	0x00000830


	//----- nvinfo : EIATTR_CRS_STACK_SIZE
	.align		4
.L_47:
        /*0048*/ 	.byte	0x04, 0x1e
        /*004a*/ 	.short	(.L_49 - .L_48)
.L_48:
        /*004c*/ 	.word	0x00000000


	//----- nvinfo : EIATTR_CBANK_PARAM_SIZE
	.align		4
.L_49:
        /*0050*/ 	.byte	0x03, 0x19
        /*0052*/ 	.short	0x0010


	//----- nvinfo : EIATTR_PARAM_CBANK
	.align		4
        /*0054*/ 	.byte	0x04, 0x0a
        /*0056*/ 	.short	(.L_51 - .L_50)
	.align		4
.L_50:
        /*0058*/ 	.word	index@(.nv.constant0._Z18interleaved_reducePiS_)
        /*005c*/ 	.short	0x0380
        /*005e*/ 	.short	0x0010


	//----- nvinfo : EIATTR_SW_WAR
	.align		4
.L_51:
        /*0060*/ 	.byte	0x04, 0x36
        /*0062*/ 	.short	(.L_53 - .L_52)
.L_52:
        /*0064*/ 	.word	0x00000008
.L_53:


//--------------------- .nv.callgraph             --------------------------
	.section	.nv.callgraph,"",@"SHT_CUDA_CALLGRAPH"
	.align	4
	.sectionentsize	8
	.align		4
        /*0000*/ 	.word	0x00000000
	.align		4
        /*0004*/ 	.word	0xffffffff
	.align		4
        /*0008*/ 	.word	0x00000000
	.align		4
        /*000c*/ 	.word	0xfffffffe
	.align		4
        /*0010*/ 	.word	0x00000000
	.align		4
        /*0014*/ 	.word	0xfffffffd
	.align		4
        /*0018*/ 	.word	0x00000000
	.align		4
        /*001c*/ 	.word	0xfffffffc


//--------------------- .text._Z11setShareMemPi   --------------------------
	.section	.text._Z11setShareMemPi,"ax",@progbits
	.align	128
        .global         _Z11setShareMemPi
        .type           _Z11setShareMemPi,@function
        .size           _Z11setShareMemPi,(.L_x_7 - _Z11setShareMemPi)
        .other          _Z11setShareMemPi,@"STO_CUDA_ENTRY STV_DEFAULT"
_Z11setShareMemPi:
.text._Z11setShareMemPi:
[----:B------:R-:W-:Y:S01]  /*0000*/  LDC R1, c[0x0][0x37c] ;  /* 0x0000df00ff017b82 */ /* 0x000fe20000000800 */
[----:B------:R-:W-:Y:S05]  /*0010*/  EXIT ;  /* 0x000000000000794d */ /* 0x000fea0003800000 */
.L_x_0:
[----:B------:R-:W-:-:S00]  /*0020*/  BRA `(.L_x_0) ;  /* 0xfffffffc00fc7947 */ /* 0x000fc0000383ffff */
[----:B------:R-:W-:-:S00]  /*0030*/  NOP ;  /* 0x0000000000007918 */ /* 0x000fc00000000000 */
        /* <DEDUP_REMOVED lines=12> */
.L_x_7:


//--------------------- .text._Z17contiguous_reducePiS_ --------------------------
	.section	.text._Z17contiguous_reducePiS_,"ax",@progbits
	.align	128
        .global         _Z17contiguous_reducePiS_
        .type           _Z17contiguous_reducePiS_,@function
        .size           _Z17contiguous_reducePiS_,(.L_x_8 - _Z17contiguous_reducePiS_)
        .other          _Z17contiguous_reducePiS_,@"STO_CUDA_ENTRY STV_DEFAULT"
_Z17contiguous_reducePiS_:
.text._Z17contiguous_reducePiS_:
[----:B------:R-:W-:Y:S01]  /*0000*/  LDC R1, c[0x0][0x37c] ;  /* 0x0000df00ff017b82 */ /* 0x000fe20000000800 */
[----:B------:R-:W0:Y:S07]  /*0010*/  S2R R3, SR_TID.X ;  /* 0x0000000000037919 */ /* 0x000e2e0000002100 */
[----:B------:R-:W0:Y:S01]  /*0020*/  S2UR UR4, SR_CTAID.X ;  /* 0x00000000000479c3 */ /* 0x000e220000002500 */
[----:B------:R-:W1:Y:S07]  /*0030*/  LDCU.64 UR6, c[0x0][0x358] ;  /* 0x00006b00ff0677ac */ /* 0x000e6e0008000a00 */
[----:B------:R-:W0:Y:S08]  /*0040*/  LDC R0, c[0x0][0x360] ;  /* 0x0000d800ff007b82 */ /* 0x000e300000000800 */
[----:B------:R-:W2:Y:S01]  /*0050*/  LDC.64 R4, c[0x0][0x380] ;  /* 0x0000e000ff047b82 */ /* 0x000ea20000000a00 */
[----:B0-----:R-:W-:-:S04]  /*0060*/  IMAD R0, R0, UR4, R3 ;  /* 0x0000000400007c24 */ /* 0x001fc8000f8e0203 */
[----:B--2---:R-:W-:-:S06]  /*0070*/  IMAD.WIDE R4, R0, 0x4, R4 ;  /* 0x0000000400047825 */ /* 0x004fcc00078e0204 */
[----:B-1----:R-:W2:Y:S01]  /*0080*/  LDG.E R5, desc[UR6][R4.64] ;  /* 0x0000000604057981 */ /* 0x002ea2000c1e1900 */
[----:B------:R-:W0:Y:S01]  /*0090*/  S2UR UR5, SR_CgaCtaId ;  /* 0x00000000000579c3 */ /* 0x000e220000008800 */
[----:B------:R-:W-:Y:S01]  /*00a0*/  UMOV UR4, 0x400 ;  /* 0x0000040000047882 */ /* 0x000fe20000000000 */
[C---:B------:R-:W-:Y:S02]  /*00b0*/  ISETP.GT.AND P1, PT, R0.reuse, 0x3ff, PT ;  /* 0x000003ff0000780c */ /* 0x040fe40003f24270 */
[----:B------:R-:W-:Y:S01]  /*00c0*/  ISETP.GT.AND P0, PT, R0, 0x1ff, PT ;  /* 0x000001ff0000780c */ /* 0x000fe20003f04270 */
[----:B0-----:R-:W-:-:S06]  /*00d0*/  ULEA UR4, UR5, UR4, 0x18 ;  /* 0x0000000405047291 */ /* 0x001fcc000f8ec0ff */
[----:B------:R-:W-:-:S05]  /*00e0*/  LEA R2, R0, UR4, 0x2 ;  /* 0x0000000400027c11 */ /* 0x000fca000f8e10ff */
[----:B--2---:R-:W-:Y:S01]  /*00f0*/  STS [R2], R5 ;  /* 0x0000000502007388 */ /* 0x004fe20000000800 */
[----:B------:R-:W-:Y:S06]  /*0100*/  BAR.SYNC.DEFER_BLOCKING 0x0 ;  /* 0x0000000000007b1d */ /* 0x000fec0000010000 */
[----:B------:R-:W-:Y:S04]  /*0110*/  @!P1 LDS R3, [R2] ;  /* 0x0000000002039984 */ /* 0x000fe80000000800 */
[----:B------:R-:W0:Y:S02]  /*0120*/  @!P1 LDS R6, [R2+0x1000] ;  /* 0x0010000002069984 */ /* 0x000e240000000800 */
[----:B0-----:R-:W-:-:S05]  /*0130*/  @!P1 IMAD.IADD R3, R3, 0x1, R6 ;  /* 0x0000000103039824 */ /* 0x001fca00078e0206 */
[----:B------:R-:W-:Y:S01]  /*0140*/  @!P1 STS [R2], R3 ;  /* 0x0000000302009388 */ /* 0x000fe20000000800 */
[----:B------:R-:W-:Y:S01]  /*0150*/  BAR.SYNC.DEFER_BLOCKING 0x0 ;  /* 0x0000000000007b1d */ /* 0x000fe20000010000 */
[----:B------:R-:W-:-:S05]  /*0160*/  ISETP.GT.AND P1, PT, R0, 0xff, PT ;  /* 0x000000ff0000780c */ /* 0x000fca0003f24270 */
        /* <DEDUP_REMOVED lines=47> */
[----:B------:R-:W-:-:S05]  /*0460*/  ISETP.GT.AND P1, PT, R0, RZ, PT ;  /* 0x000000ff0000720c */ /* 0x000fca0003f24270 */
[----:B------:R-:W-:Y:S04]  /*0470*/  @!P0 LDS R3, [R2] ;  /* 0x0000000002038984 */ /* 0x000fe80000000800 */
[----:B------:R-:W0:Y:S02]  /*0480*/  @!P0 LDS R4, [R2+0x8] ;  /* 0x0000080002048984 */ /* 0x000e240000000800 */
[----:B0-----:R-:W-:-:S05]  /*0490*/  @!P0 IMAD.IADD R3, R3, 0x1, R4 ;  /* 0x0000000103038824 */ /* 0x001fca00078e0204 */
[----:B------:R-:W-:Y:S01]  /*04a0*/  @!P0 STS [R2], R3 ;  /* 0x0000000302008388 */ /* 0x000fe20000000800 */
[----:B------:R-:W-:Y:S01]  /*04b0*/  BAR.SYNC.DEFER_BLOCKING 0x0 ;  /* 0x0000000000007b1d */ /* 0x000fe20000010000 */
[----:B------:R-:W-:-:S05]  /*04c0*/  ISETP.NE.AND P0, PT, R0, RZ, PT ;  /* 0x000000ff0000720c */ /* 0x000fca0003f05270 */
[----:B------:R-:W-:Y:S04]  /*04d0*/  @!P1 LDS R4, [R2] ;  /* 0x0000000002049984 */ /* 0x000fe80000000800 */
[----:B------:R-:W0:Y:S02]  /*04e0*/  @!P1 LDS R7, [R2+0x4] ;  /* 0x0000040002079984 */ /* 0x000e240000000800 */
[----:B0-----:R-:W-:-:S05]  /*04f0*/  @!P1 IMAD.IADD R7, R4, 0x1, R7 ;  /* 0x0000000104079824 */ /* 0x001fca00078e0207 */
[----:B------:R0:W-:Y:S01]  /*0500*/  @!P1 STS [R2], R7 ;  /* 0x0000000702009388 */ /* 0x0001e20000000800 */
[----:B------:R-:W-:Y:S06]  /*0510*/  BAR.SYNC.DEFER_BLOCKING 0x0 ;  /* 0x0000000000007b1d */ /* 0x000fec0000010000 */
[----:B------:R-:W-:Y:S05]  /*0520*/  @P0 EXIT ;  /* 0x000000000000094d */ /* 0x000fea0003800000 */
[----:B------:R-:W1:Y:S01]  /*0530*/  LDS R5, [UR4] ;  /* 0x00000004ff057984 */ /* 0x000e620008000800 */
[----:B0-----:R-:W1:Y:S03]  /*0540*/  LDC.64 R2, c[0x0][0x388] ;  /* 0x0000e200ff027b82 */ /* 0x001e660000000a00 */
[----:B-1----:R-:W-:Y:S01]  /*0550*/  STG.E desc[UR6][R2.64], R5 ;  /* 0x0000000502007986 */ /* 0x002fe2000c101906 */
[----:B------:R-:W-:Y:S05]  /*0560*/  EXIT ;  /* 0x000000000000794d */ /* 0x000fea0003800000 */
.L_x_1:
        /* <DEDUP_REMOVED lines=9> */
.L_x_8:


//--------------------- .text._Z18interleaved_reducePiS_ --------------------------
	.section	.text._Z18interleaved_reducePiS_,"ax",@progbits
	.align	128
        .global         _Z18interleaved_reducePiS_
        .type           _Z18interleaved_reducePiS_,@function
        .size           _Z18interleaved_reducePiS_,(.L_x_9 - _Z18interleaved_reducePiS_)
        .other          _Z18interleaved_reducePiS_,@"STO_CUDA_ENTRY STV_DEFAULT"
_Z18interleaved_reducePiS_:
.text._Z18interleaved_reducePiS_:
[----:B------:R-:W-:Y:S01]  /*0000*/  LDC R1, c[0x0][0x37c] ;  /* 0x0000df00ff017b82 */ /* 0x000fe20000000800 */
[----:B------:R-:W0:Y:S07]  /*0010*/  S2R R5, SR_TID.X ;  /* 0x0000000000057919 */ /* 0x000e2e0000002100 */
[----:B------:R-:W0:Y:S01]  /*0020*/  S2UR UR4, SR_CTAID.X ;  /* 0x00000000000479c3 */ /* 0x000e220000002500 */
[----:B------:R-:W1:Y:S07]  /*0030*/  LDCU.64 UR6, c[0x0][0x358] ;  /* 0x00006b00ff0677ac */ /* 0x000e6e0008000a00 */
[----:B------:R-:W0:Y:S08]  /*0040*/  LDC R0, c[0x0][0x360] ;  /* 0x0000d800ff007b82 */ /* 0x000e300000000800 */
[----:B------:R-:W2:Y:S01]  /*0050*/  LDC.64 R2, c[0x0][0x380] ;  /* 0x0000e000ff027b82 */ /* 0x000ea20000000a00 */
[----:B0-----:R-:W-:-:S04]  /*0060*/  IMAD R0, R0, UR4, R5 ;  /* 0x0000000400007c24 */ /* 0x001fc8000f8e0205 */
[----:B--2---:R-:W-:-:S05]  /*0070*/  IMAD.WIDE R2, R0, 0x4, R2 ;  /* 0x0000000400027825 */ /* 0x004fca00078e0202 */
[----:B-1----:R-:W2:Y:S01]  /*0080*/  LDG.E R4, desc[UR6][R2.64] ;  /* 0x0000000602047981 */ /* 0x002ea2000c1e1900 */
[----:B------:R-:W0:Y:S01]  /*0090*/  S2UR UR5, SR_CgaCtaId ;  /* 0x00000000000579c3 */ /* 0x000e220000008800 */
[----:B------:R-:W-:Y:S01]  /*00a0*/  UMOV UR4, 0x400 ;  /* 0x0000040000047882 */ /* 0x000fe20000000000 */
[----:B------:R-:W-:-:S04]  /*00b0*/  ISETP.GT.AND P0, PT, R0, 0x3ff, PT ;  /* 0x000003ff0000780c */ /* 0x000fc80003f04270 */
[----:B------:R-:W-:-:S13]  /*00c0*/  ISETP.EQ.OR P1, PT, R0, RZ, P0 ;  /* 0x000000ff0000720c */ /* 0x000fda0000722670 */
[----:B------:R-:W-:Y:S01]  /*00d0*/  @!P1 IMAD.WIDE R6, R0, 0x4, R2 ;  /* 0x0000000400069825 */ /* 0x000fe200078e0202 */
[----:B0-----:R-:W-:-:S06]  /*00e0*/  ULEA UR4, UR5, UR4, 0x18 ;  /* 0x0000000405047291 */ /* 0x001fcc000f8ec0ff */
[----:B------:R-:W-:-:S05]  /*00f0*/  LEA R11, R0, UR4, 0x2 ;  /* 0x00000004000b7c11 */ /* 0x000fca000f8e10ff */
[----:B--2---:R0:W-:Y:S01]  /*0100*/  STS [R11], R4 ;  /* 0x000000040b007388 */ /* 0x0041e20000000800 */
[----:B------:R-:W-:Y:S06]  /*0110*/  BAR.SYNC.DEFER_BLOCKING 0x0 ;  /* 0x0000000000007b1d */ /* 0x000fec0000010000 */
[----:B------:R-:W2:Y:S04]  /*0120*/  @!P1 LDG.E R8, desc[UR6][R6.64] ;  /* 0x0000000606089981 */ /* 0x000ea8000c1e1900 */
[----:B------:R-:W2:Y:S01]  /*0130*/  @!P1 LDG.E R9, desc[UR6][R6.64+0x4] ;  /* 0x0000040606099981 */ /* 0x000ea2000c1e1900 */
[----:B------:R-:W-:-:S02]  /*0140*/  LEA R5, R0, R11, 0x2 ;  /* 0x0000000b00057211 */ /* 0x000fc400078e10ff */
[----:B------:R-:W-:-:S04]  /*0150*/  ISETP.GT.AND P0, PT, R0, 0x1ff, PT ;  /* 0x000001ff0000780c */ /* 0x000fc80003f04270 */
[----:B------:R-:W-:Y:S01]  /*0160*/  ISETP.EQ.OR P0, PT, R0, RZ, P0 ;  /* 0x000000ff0000720c */ /* 0x000fe20000702670 */
[----:B--2---:R-:W-:-:S12]  /*0170*/  @!P1 IMAD.IADD R10, R8, 0x1, R9 ;  /* 0x00000001080a9824 */ /* 0x004fd800078e0209 */
[C---:B------:R-:W-:Y:S01]  /*0180*/  @!P0 IMAD.WIDE R8, R0.reuse, 0xc, R2 ;  /* 0x0000000c00088825 */ /* 0x040fe200078e0202 */
[----:B------:R1:W-:Y:S01]  /*0190*/  @!P1 STS [R5], R10 ;  /* 0x0000000a05009388 */ /* 0x0003e20000000800 */
[----:B------:R-:W-:Y:S06]  /*01a0*/  BAR.SYNC.DEFER_BLOCKING 0x0 ;  /* 0x0000000000007b1d */ /* 0x000fec0000010000 */
[----:B0-----:R-:W2:Y:S04]  /*01b0*/  @!P0 LDG.E R4, desc[UR6][R8.64] ;  /* 0x0000000608048981 */ /* 0x001ea8000c1e1900 */
[----:B------:R-:W2:Y:S01]  /*01c0*/  @!P0 LDG.E R11, desc[UR6][R8.64+0x8] ;  /* 0x00000806080b8981 */ /* 0x000ea2000c1e1900 */
[----:B------:R-:W-:-:S02]  /*01d0*/  @!P0 LEA R13, R0, R5, 0x3 ;  /* 0x00000005000d8211 */ /* 0x000fc400078e18ff */
[----:B------:R-:W-:-:S04]  /*01e0*/  ISETP.GT.AND P1, PT, R0, 0xff, PT ;  /* 0x000000ff0000780c */ /* 0x000fc80003f24270 */
[----:B------:R-:W-:-:S13]  /*01f0*/  ISETP.EQ.OR P1, PT, R0, RZ, P1 ;  /* 0x000000ff0000720c */ /* 0x000fda0000f22670 */
[----:B------:R-:W-:-:S04]  /*0200*/  @!P1 IMAD.WIDE R6, R0, 0x1c, R2 ;  /* 0x0000001c00069825 */ /* 0x000fc800078e0202 */
[----:B--2---:R-:W-:-:S05]  /*0210*/  @!P0 IMAD.IADD R4, R4, 0x1, R11 ;  /* 0x0000000104048824 */ /* 0x004fca00078e020b */
[----:B------:R0:W-:Y:S01]  /*0220*/  @!P0 STS [R13], R4 ;  /* 0x000000040d008388 */ /* 0x0001e20000000800 */
[----:B------:R-:W-:Y:S06]  /*0230*/  BAR.SYNC.DEFER_BLOCKING 0x0 ;  /* 0x0000000000007b1d */ /* 0x000fec0000010000 */
[----:B-1----:R-:W2:Y:S04]  /*0240*/  @!P1 LDG.E R10, desc[UR6][R6.64] ;  /* 0x00000006060a9981 */ /* 0x002ea8000c1e1900 */
[----:B------:R-:W2:Y:S01]  /*0250*/  @!P1 LDG.E R11, desc[UR6][R6.64+0x10] ;  /* 0x00001006060b9981 */ /* 0x000ea2000c1e1900 */
[C---:B------:R-:W-:Y:S01]  /*0260*/  @!P1 IMAD R15, R0.reuse, 0x18, R5 ;  /* 0x00000018000f9824 */ /* 0x040fe200078e0205 */
[----:B------:R-:W-:-:S04]  /*0270*/  ISETP.GT.AND P0, PT, R0, 0x7f, PT ;  /* 0x0000007f0000780c */ /* 0x000fc80003f04270 */
[----:B------:R-:W-:-:S13]  /*0280*/  ISETP.EQ.OR P0, PT, R0, RZ, P0 ;  /* 0x000000ff0000720c */ /* 0x000fda0000702670 */
[----:B------:R-:W-:Y:S01]  /*0290*/  @!P0 IMAD.WIDE R8, R0, 0x3c, R2 ;  /* 0x0000003c00088825 */ /* 0x000fe200078e0202 */
[----:B--2---:R-:W-:-:S05]  /*02a0*/  @!P1 IADD3 R10, PT, PT, R10, R11, RZ ;  /* 0x0000000b0a0a9210 */ /* 0x004fca0007ffe0ff */
[----:B------:R1:W-:Y:S01]  /*02b0*/  @!P1 STS [R15], R10 ;  /* 0x0000000a0f009388 */ /* 0x0003e20000000800 */
[----:B------:R-:W-:Y:S06]  /*02c0*/  BAR.SYNC.DEFER_BLOCKING 0x0 ;  /* 0x0000000000007b1d */ /* 0x000fec0000010000 */
[----:B0-----:R-:W2:Y:S04]  /*02d0*/  @!P0 LDG.E R4, desc[UR6][R8.64] ;  /* 0x0000000608048981 */ /* 0x001ea8000c1e1900 */
[----:B------:R-:W2:Y:S01]  /*02e0*/  @!P0 LDG.E R11, desc[UR6][R8.64+0x20] ;  /* 0x00002006080b8981 */ /* 0x000ea2000c1e1900 */
[C---:B------:R-:W-:Y:S01]  /*02f0*/  @!P0 IMAD R13, R0.reuse, 0x38, R5 ;  /* 0x00000038000d8824 */ /* 0x040fe200078e0205 */
        /* <DEDUP_REMOVED lines=53> */
[C---:B------:R-:W-:Y:S01]  /*0650*/  ISETP.GT.AND P1, PT, R0.reuse, -0x1, PT ;  /* 0xffffffff0000780c */ /* 0x040fe20003f24270 */
[C---:B------:R-:W-:Y:S01]  /*0660*/  @!P0 IMAD R7, R0.reuse, 0xff8, R5 ;  /* 0x00000ff800078824 */ /* 0x040fe200078e0205 */
[----:B------:R-:W-:Y:S01]  /*0670*/  BSSY.RECONVERGENT B0, `(.L_x_2) ;  /* 0x000000c000007945 */ /* 0x000fe20003800200 */
[----:B------:R-:W-:Y:S01]  /*0680*/  ISETP.NE.AND P2, PT, R0, RZ, PT ;  /* 0x000000ff0000720c */ /* 0x000fe20003f45270 */
[----:B--2---:R-:W-:-:S05]  /*0690*/  @!P0 IMAD.IADD R4, R4, 0x1, R11 ;  /* 0x0000000104048824 */ /* 0x004fca00078e020b */
[----:B------:R1:W-:Y:S01]  /*06a0*/  @!P0 STS [R7], R4 ;  /* 0x0000000407008388 */ /* 0x0003e20000000800 */
[----:B------:R-:W-:Y:S06]  /*06b0*/  BAR.SYNC.DEFER_BLOCKING 0x0 ;  /* 0x0000000000007b1d */ /* 0x000fec0000010000 */
[----:B------:R-:W-:Y:S05]  /*06c0*/  @P1 BRA `(.L_x_3) ;  /* 0x0000000000181947 */ /* 0x000fea0003800000 */
[----:B-1----:R-:W-:-:S05]  /*06d0*/  IMAD.WIDE R6, R0, 0x1ffc, R2 ;  /* 0x00001ffc00067825 */ /* 0x002fca00078e0202 */
[----:B------:R-:W2:Y:S04]  /*06e0*/  LDG.E R4, desc[UR6][R6.64] ;  /* 0x0000000606047981 */ /* 0x000ea8000c1e1900 */
[----:B------:R-:W2:Y:S01]  /*06f0*/  LDG.E R9, desc[UR6][R6.64+0x1000] ;  /* 0x0010000606097981 */ /* 0x000ea2000c1e1900 */
[----:B------:R-:W-:Y:S01]  /*0700*/  IMAD R11, R0, 0x1ff8, R5 ;  /* 0x00001ff8000b7824 */ /* 0x000fe200078e0205 */
[----:B--2---:R-:W-:-:S05]  /*0710*/  IADD3 R4, PT, PT, R4, R9, RZ ;  /* 0x0000000904047210 */ /* 0x004fca0007ffe0ff */
[----:B------:R0:W-:Y:S02]  /*0720*/  STS [R11], R4 ;  /* 0x000000040b007388 */ /* 0x0001e40000000800 */
.L_x_3:
[----:B------:R-:W-:Y:S05]  /*0730*/  BSYNC.RECONVERGENT B0 ;  /* 0x0000000000007941 */ /* 0x000fea0003800200 */
.L_x_2:
[----:B------:R-:W-:Y:S06]  /*0740*/  BAR.SYNC.DEFER_BLOCKING 0x0 ;  /* 0x0000000000007b1d */ /* 0x000fec0000010000 */
[----:B------:R-:W-:Y:S04]  /*0750*/  BSSY.RECONVERGENT B0, `(.L_x_4) ;  /* 0x0000008000007945 */ /* 0x000fe80003800200 */
[----:B------:R-:W-:Y:S05]  /*0760*/  @P1 BRA `(.L_x_5) ;  /* 0x0000000000181947 */ /* 0x000fea0003800000 */
[----:B------:R-:W-:-:S05]  /*0770*/  IMAD.WIDE R2, R0, 0x3ffc, R2 ;  /* 0x00003ffc00027825 */ /* 0x000fca00078e0202 */
[----:B01----:R-:W2:Y:S04]  /*0780*/  LDG.E R4, desc[UR6][R2.64] ;  /* 0x0000000602047981 */ /* 0x003ea8000c1e1900 */
[----:B------:R-:W2:Y:S01]  /*0790*/  LDG.E R7, desc[UR6][R2.64+0x2000] ;  /* 0x0020000602077981 */ /* 0x000ea2000c1e1900 */
[----:B------:R-:W-:Y:S01]  /*07a0*/  IMAD R5, R0, 0x3ff8, R5 ;  /* 0x00003ff800057824 */ /* 0x000fe200078e0205 */
[----:B--2---:R-:W-:-:S05]  /*07b0*/  IADD3 R4, PT, PT, R4, R7, RZ ;  /* 0x0000000704047210 */ /* 0x004fca0007ffe0ff */
[----:B------:R2:W-:Y:S02]  /*07c0*/  STS [R5], R4 ;  /* 0x0000000405007388 */ /* 0x0005e40000000800 */
.L_x_5:
[----:B------:R-:W-:Y:S05]  /*07d0*/  BSYNC.RECONVERGENT B0 ;  /* 0x0000000000007941 */ /* 0x000fea0003800200 */
.L_x_4:
[----:B------:R-:W-:Y:S06]  /*07e0*/  BAR.SYNC.DEFER_BLOCKING 0x0 ;  /* 0x0000000000007b1d */ /* 0x000fec0000010000 */
[----:B------:R-:W-:Y:S05]  /*07f0*/  @P2 EXIT ;  /* 0x000000000000294d */ /* 0x000fea0003800000 */
[----:B--2---:R-:W2:Y:S01]  /*0800*/  LDS R5, [UR4] ;  /* 0x00000004ff057984 */ /* 0x004ea20008000800 */
[----:B------:R-:W2:Y:S03]  /*0810*/  LDC.64 R2, c[0x0][0x388] ;  /* 0x0000e200ff027b82 */ /* 0x000ea60000000a00 */
[----:B--2---:R-:W-:Y:S01]  /*0820*/  STG.E desc[UR6][R2.64], R5 ;  /* 0x0000000502007986 */ /* 0x004fe2000c101906 */
[----:B------:R-:W-:Y:S05]  /*0830*/  EXIT ;  /* 0x000000000000794d */ /* 0x000fea0003800000 */
.L_x_6:
        /* <DEDUP_REMOVED lines=12> */
.L_x_9:


//--------------------- .nv.shared.reserved.0     --------------------------
	.section	.nv.shared.reserved.0,"aw",@nobits
	.weak		__nv_reservedSMEM_offset_0_alias
	.size		__nv_reservedSMEM_offset_0_alias, 0, 64
	.other		__nv_reservedSMEM_offset_0_alias,@"STO_CUDA_RESERVED_SHARED STV_DEFAULT"
__nv_reservedSMEM_offset_0_alias:
	.zero		0
	.zero		64


//--------------------- .nv.shared._Z17contiguous_reducePiS_ --------------------------
	.section	.nv.shared._Z17contiguous_reducePiS_,"aw",@nobits
	.sectionflags	@""
	.align	4
.nv.shared._Z17contiguous_reducePiS_:
	.zero		9216


//--------------------- .nv.shared._Z18interleaved_reducePiS_ --------------------------
	.section	.nv.shared._Z18interleaved_reducePiS_,"aw",@nobits
	.sectionflags	@""
	.align	4
.nv.shared._Z18interleaved_reducePiS_:
	.zero		9216


//--------------------- .nv.constant0._Z11setShareMemPi --------------------------
	.section	.nv.constant0._Z11setShareMemPi,"a",@progbits
	.sectionflags	@""
	.align	4
.nv.constant0._Z11setShareMemPi:
	.zero		904


//--------------------- .nv.constant0._Z17contiguous_reducePiS_ --------------------------
	.section	.nv.constant0._Z17contiguous_reducePiS_,"a",@progbits
	.sectionflags	@""
	.align	4
.nv.constant0._Z17contiguous_reducePiS_:
	.zero		912


//--------------------- .nv.constant0._Z18interleaved_reducePiS_ --------------------------
	.section	.nv.constant0._Z18interleaved_reducePiS_,"a",@progbits
	.sectionflags	@""
	.align	4
.nv.constant0._Z18interleaved_reducePiS_:
	.zero		912


//--------------------- SYMBOLS --------------------------

	.type		.nv.reservedSmem.offset0,@object
	.size		.nv.reservedSmem.offset0,0x4
	.type		.nv.reservedSmem.cap,@object
	.size		.nv.reservedSmem.cap,0x4
